//
// Generated by NVIDIA NVVM Compiler
//
// Compiler Build ID: CL-36424714
// Cuda compilation tools, release 13.0, V13.0.88
// Based on NVVM 20.0.0
//

.version 9.0
.target sm_100
.address_size 64

	// .globl	_Z27queryDistanceMatrixBaselinePfjjfPj

.visible .entry _Z27queryDistanceMatrixBaselinePfjjfPj(
	.param .u64 .ptr .align 1 _Z27queryDistanceMatrixBaselinePfjjfPj_param_0,
	.param .u32 _Z27queryDistanceMatrixBaselinePfjjfPj_param_1,
	.param .u32 _Z27queryDistanceMatrixBaselinePfjjfPj_param_2,
	.param .f32 _Z27queryDistanceMatrixBaselinePfjjfPj_param_3,
	.param .u64 .ptr .align 1 _Z27queryDistanceMatrixBaselinePfjjfPj_param_4
)
{


	ret;

}
	// .globl	_Z22distanceMatrixBaselinePfS_jj
.visible .entry _Z22distanceMatrixBaselinePfS_jj(
	.param .u64 .ptr .align 1 _Z22distanceMatrixBaselinePfS_jj_param_0,
	.param .u64 .ptr .align 1 _Z22distanceMatrixBaselinePfS_jj_param_1,
	.param .u32 _Z22distanceMatrixBaselinePfS_jj_param_2,
	.param .u32 _Z22distanceMatrixBaselinePfS_jj_param_3
)
{


	ret;

}


// ===== COMPILED SASS (sm_100) =====

	.target	sm_100

	.elftype	@"ET_EXEC"


//--------------------- .note.nv.tkinfo           --------------------------
	.section	.note.nv.tkinfo,"",@"SHT_NOTE"
	.sectionflags	@"SHF_NOTE_NV_TKINFO"
	.tkinfo
        /*0018*/ 	.word	0x00000002
        /*0030*/ 	.string	""
        /*0030*/ 	.string	"ptxas"
        /*0030*/ 	.string	"Cuda compilation tools, release 13.0, V13.0.88"
        /*0030*/ 	.string	"Build cuda_13.0.r13.0/compiler.36424714_0"
        /*0030*/ 	.string	"-arch sm_100 -m 64 "



//--------------------- .note.nv.cuinfo           --------------------------
	.section	.note.nv.cuinfo,"",@"SHT_NOTE"
	.sectionflags	@"SHF_NOTE_NV_CUINFO"
        /*0018*/ 	.short	0x0002
        /*001a*/ 	.short	0x0064
        /*001c*/ 	.short	0x0082
	.zero		2


//--------------------- .nv.info                  --------------------------
	.section	.nv.info,"",@"SHT_CUDA_INFO"
	.align	4


	//----- nvinfo : EIATTR_REGCOUNT
	.align		4
        /*0000*/ 	.byte	0x04, 0x2f
        /*0002*/ 	.short	(.L_1 - .L_0)
	.align		4
.L_0:
        /*0004*/ 	.word	index@(_Z27queryDistanceMatrixBaselinePfjjfPj)
        /*0008*/ 	.word	0x00000004


	//----- nvinfo : EIATTR_FRAME_SIZE
	.align		4
.L_1:
        /*000c*/ 	.byte	0x04, 0x11
        /*000e*/ 	.short	(.L_3 - .L_2)
	.align		4
.L_2:
        /*0010*/ 	.word	index@(_Z27queryDistanceMatrixBaselinePfjjfPj)
        /*0014*/ 	.word	0x00000000


	//----- nvinfo : EIATTR_REGCOUNT
	.align		4
.L_3:
        /*0018*/ 	.byte	0x04, 0x2f
        /*001a*/ 	.short	(.L_5 - .L_4)
	.align		4
.L_4:
        /*001c*/ 	.word	index@(_Z22distanceMatrixBaselinePfS_jj)
        /*0020*/ 	.word	0x00000004


	//----- nvinfo : EIATTR_FRAME_SIZE
	.align		4
.L_5:
        /*0024*/ 	.byte	0x04, 0x11
        /*0026*/ 	.short	(.L_7 - .L_6)
	.align		4
.L_6:
        /*0028*/ 	.word	index@(_Z22distanceMatrixBaselinePfS_jj)
        /*002c*/ 	.word	0x00000000


	//----- nvinfo : EIATTR_MIN_STACK_SIZE
	.align		4
.L_7:
        /*0030*/ 	.byte	0x04, 0x12
        /*0032*/ 	.short	(.L_9 - .L_8)
	.align		4
.L_8:
        /*0034*/ 	.word	index@(_Z22distanceMatrixBaselinePfS_jj)
        /*0038*/ 	.word	0x00000000


	//----- nvinfo : EIATTR_MIN_STACK_SIZE
	.align		4
.L_9:
        /*003c*/ 	.byte	0x04, 0x12
        /*003e*/ 	.short	(.L_11 - .L_10)
	.align		4
.L_10:
        /*0040*/ 	.word	index@(_Z27queryDistanceMatrixBaselinePfjjfPj)
        /*0044*/ 	.word	0x00000000
.L_11:


//--------------------- .nv.compat                --------------------------
	.section	.nv.compat,"",@"SHT_CUDA_COMPAT_INFO"
	.align	4
        /*0000*/ 	.byte	0x02, 0x09, 0x00, 0x00, 0x02, 0x02, 0x01, 0x00, 0x02, 0x05, 0x05, 0x00, 0x03, 0x07, 0x01, 0x01
        /*0010*/ 	.byte	0x02, 0x03, 0x00, 0x00, 0x02, 0x06, 0x01, 0x00, 0x04, 0x0b, 0x08, 0x00, 0x09, 0x00, 0x00, 0x00
        /*0020*/ 	.byte	0x00, 0x00, 0x00, 0x00


//--------------------- .nv.info._Z22distanceMatrixBaselinePfS_jj --------------------------
	.section	.nv.info._Z22distanceMatrixBaselinePfS_jj,"",@"SHT_CUDA_INFO"
	.sectionflags	@""
	.align	4


	//----- nvinfo : EIATTR_CUDA_API_VERSION
	.align		4
        /*0000*/ 	.byte	0x04, 0x37
        /*0002*/ 	.short	(.L_13 - .L_12)
.L_12:
        /*0004*/ 	.word	0x00000082


	//----- nvinfo : EIATTR_KPARAM_INFO
	.align		4
.L_13:
        /*0008*/ 	.byte	0x04, 0x17
        /*000a*/ 	.short	(.L_15 - .L_14)
.L_14:
        /*000c*/ 	.word	0x00000000
        /*0010*/ 	.short	0x0003
        /*0012*/ 	.short	0x0014
        /*0014*/ 	.byte	0x00, 0xf0, 0x11, 0x00


	//----- nvinfo : EIATTR_KPARAM_INFO
	.align		4
.L_15:
        /*0018*/ 	.byte	0x04, 0x17
        /*001a*/ 	.short	(.L_17 - .L_16)
.L_16:
        /*001c*/ 	.word	0x00000000
        /*0020*/ 	.short	0x0002
        /*0022*/ 	.short	0x0010
        /*0024*/ 	.byte	0x00, 0xf0, 0x11, 0x00


	//----- nvinfo : EIATTR_KPARAM_INFO
	.align		4
.L_17:
        /*0028*/ 	.byte	0x04, 0x17
        /*002a*/ 	.short	(.L_19 - .L_18)
.L_18:
        /*002c*/ 	.word	0x00000000
        /*0030*/ 	.short	0x0001
        /*0032*/ 	.short	0x0008
        /*0034*/ 	.byte	0x00, 0xf5, 0x21, 0x00


	//----- nvinfo : EIATTR_KPARAM_INFO
	.align		4
.L_19:
        /*0038*/ 	.byte	0x04, 0x17
        /*003a*/ 	.short	(.L_21 - .L_20)
.L_20:
        /*003c*/ 	.word	0x00000000
        /*0040*/ 	.short	0x0000
        /*0042*/ 	.short	0x0000
        /*0044*/ 	.byte	0x00, 0xf5, 0x21, 0x00


	//----- nvinfo : EIATTR_SPARSE_MMA_MASK
	.align		4
.L_21:
        /*0048*/ 	.byte	0x03, 0x50
        /*004a*/ 	.short	0x0000


	//----- nvinfo : EIATTR_MAXREG_COUNT
	.align		4
        /*004c*/ 	.byte	0x03, 0x1b
        /*004e*/ 	.short	0x00ff


	//----- nvinfo : EIATTR_MERCURY_ISA_VERSION
	.align		4
        /*0050*/ 	.byte	0x03, 0x5f
        /*0052*/ 	.short	0x0101


	//----- nvinfo : EIATTR_VRC_CTA_INIT_COUNT
	.align		4
        /*0054*/ 	.byte	0x02, 0x4a
	.zero		1
	.zero		1


	//----- nvinfo : EIATTR_EXIT_INSTR_OFFSETS
	.align		4
        /*0058*/ 	.byte	0x04, 0x1c
        /*005a*/ 	.short	(.L_23 - .L_22)


	//   ....[0]....
.L_22:
        /*005c*/ 	.word	0x00000010


	//----- nvinfo : EIATTR_CBANK_PARAM_SIZE
	.align		4
.L_23:
        /*0060*/ 	.byte	0x03, 0x19
        /*0062*/ 	.short	0x0018


	//----- nvinfo : EIATTR_PARAM_CBANK
	.align		4
        /*0064*/ 	.byte	0x04, 0x0a
        /*0066*/ 	.short	(.L_25 - .L_24)
	.align		4
.L_24:
        /*0068*/ 	.word	index@(.nv.constant0._Z22distanceMatrixBaselinePfS_jj)
        /*006c*/ 	.short	0x0380
        /*006e*/ 	.short	0x0018


	//----- nvinfo : EIATTR_SW_WAR
	.align		4
.L_25:
        /*0070*/ 	.byte	0x04, 0x36
        /*0072*/ 	.short	(.L_27 - .L_26)
.L_26:
        /*0074*/ 	.word	0x00000008
.L_27:


//--------------------- .nv.info._Z27queryDistanceMatrixBaselinePfjjfPj --------------------------
	.section	.nv.info._Z27queryDistanceMatrixBaselinePfjjfPj,"",@"SHT_CUDA_INFO"
	.sectionflags	@""
	.align	4


	//----- nvinfo : EIATTR_CUDA_API_VERSION
	.align		4
        /*0000*/ 	.byte	0x04, 0x37
        /*0002*/ 	.short	(.L_29 - .L_28)
.L_28:
        /*0004*/ 	.word	0x00000082


	//----- nvinfo : EIATTR_KPARAM_INFO
	.align		4
.L_29:
        /*0008*/ 	.byte	0x04, 0x17
        /*000a*/ 	.short	(.L_31 - .L_30)
.L_30:
        /*000c*/ 	.word	0x00000000
        /*0010*/ 	.short	0x0004
        /*0012*/ 	.short	0x0018
        /*0014*/ 	.byte	0x00, 0xf5, 0x21, 0x00


	//----- nvinfo : EIATTR_KPARAM_INFO
	.align		4
.L_31:
        /*0018*/ 	.byte	0x04, 0x17
        /*001a*/ 	.short	(.L_33 - .L_32)
.L_32:
        /*001c*/ 	.word	0x00000000
        /*0020*/ 	.short	0x0003
        /*0022*/ 	.short	0x0010
        /*0024*/ 	.byte	0x00, 0xf0, 0x11, 0x00


	//----- nvinfo : EIATTR_KPARAM_INFO
	.align		4
.L_33:
        /*0028*/ 	.byte	0x04, 0x17
        /*002a*/ 	.short	(.L_35 - .L_34)
.L_34:
        /*002c*/ 	.word	0x00000000
        /*0030*/ 	.short	0x0002
        /*0032*/ 	.short	0x000c
        /*0034*/ 	.byte	0x00, 0xf0, 0x11, 0x00


	//----- nvinfo : EIATTR_KPARAM_INFO
	.align		4
.L_35:
        /*0038*/ 	.byte	0x04, 0x17
        /*003a*/ 	.short	(.L_37 - .L_36)
.L_36:
        /*003c*/ 	.word	0x00000000
        /*0040*/ 	.short	0x0001
        /*0042*/ 	.short	0x0008
        /*0044*/ 	.byte	0x00, 0xf0, 0x11, 0x00


	//----- nvinfo : EIATTR_KPARAM_INFO
	.align		4
.L_37:
        /*0048*/ 	.byte	0x04, 0x17
        /*004a*/ 	.short	(.L_39 - .L_38)
.L_38:
        /*004c*/ 	.word	0x00000000
        /*0050*/ 	.short	0x0000
        /*0052*/ 	.short	0x0000
        /*0054*/ 	.byte	0x00, 0xf5, 0x21, 0x00


	//----- nvinfo : EIATTR_SPARSE_MMA_MASK
	.align		4
.L_39:
        /*0058*/ 	.byte	0x03, 0x50
        /*005a*/ 	.short	0x0000


	//----- nvinfo : EIATTR_MAXREG_COUNT
	.align		4
        /*005c*/ 	.byte	0x03, 0x1b
        /*005e*/ 	.short	0x00ff


	//----- nvinfo : EIATTR_MERCURY_ISA_VERSION
	.align		4
        /*0060*/ 	.byte	0x03, 0x5f
        /*0062*/ 	.short	0x0101


	//----- nvinfo : EIATTR_VRC_CTA_INIT_COUNT
	.align		4
        /*0064*/ 	.byte	0x02, 0x4a
	.zero		1
	.zero		1


	//----- nvinfo : EIATTR_EXIT_INSTR_OFFSETS
	.align		4
        /*0068*/ 	.byte	0x04, 0x1c
        /*006a*/ 	.short	(.L_41 - .L_40)


	//   ....[0]....
.L_40:
        /*006c*/ 	.word	0x00000010


	//----- nvinfo : EIATTR_CBANK_PARAM_SIZE
	.align		4
.L_41:
        /*0070*/ 	.byte	0x03, 0x19
        /*0072*/ 	.short	0x0020


	//----- nvinfo : EIATTR_PARAM_CBANK
	.align		4
        /*0074*/ 	.byte	0x04, 0x0a
        /*0076*/ 	.short	(.L_43 - .L_42)
	.align		4
.L_42:
        /*0078*/ 	.word	index@(.nv.constant0._Z27queryDistanceMatrixBaselinePfjjfPj)
        /*007c*/ 	.short	0x0380
        /*007e*/ 	.short	0x0020


	//----- nvinfo : EIATTR_SW_WAR
	.align		4
.L_43:
        /*0080*/ 	.byte	0x04, 0x36
        /*0082*/ 	.short	(.L_45 - .L_44)
.L_44:
        /*0084*/ 	.word	0x00000008
.L_45:


//--------------------- .nv.callgraph             --------------------------
	.section	.nv.callgraph,"",@"SHT_CUDA_CALLGRAPH"
	.align	4
	.sectionentsize	8
	.align		4
        /*0000*/ 	.word	0x00000000
	.align		4
        /*0004*/ 	.word	0xffffffff
	.align		4
        /*0008*/ 	.word	0x00000000
	.align		4
        /*000c*/ 	.word	0xfffffffe
	.align		4
        /*0010*/ 	.word	0x00000000
	.align		4
        /*0014*/ 	.word	0xfffffffd
	.align		4
        /*0018*/ 	.word	0x00000000
	.align		4
        /*001c*/ 	.word	0xfffffffc


//--------------------- .text._Z22distanceMatrixBaselinePfS_jj --------------------------
	.section	.text._Z22distanceMatrixBaselinePfS_jj,"ax",@progbits
	.align	128
        .global         _Z22distanceMatrixBaselinePfS_jj
        .type           _Z22distanceMatrixBaselinePfS_jj,@function
        .size           _Z22distanceMatrixBaselinePfS_jj,(.L_x_2 - _Z22distanceMatrixBaselinePfS_jj)
        .other          _Z22distanceMatrixBaselinePfS_jj,@"STO_CUDA_ENTRY STV_DEFAULT"
_Z22distanceMatrixBaselinePfS_jj:
.text._Z22distanceMatrixBaselinePfS_jj:
[----:B------:R-:W-:Y:S01]  /*0000*/  LDC R1, c[0x0][0x37c] ;  /* 0x0000df00ff017b82 */ /* 0x000fe20000000800 */
[----:B------:R-:W-:Y:S05]  /*0010*/  EXIT ;  /* 0x000000000000794d */ /* 0x000fea0003800000 */
.L_x_0:
[----:B------:R-:W-:-:S00]  /*0020*/  BRA `(.L_x_0) ;  /* 0xfffffffc00fc7947 */ /* 0x000fc0000383ffff */
[----:B------:R-:W-:-:S00]  /*0030*/  NOP ;  /* 0x0000000000007918 */ /* 0x000fc00000000000 */
        /* <DEDUP_REMOVED lines=12> */
.L_x_2:


//--------------------- .text._Z27queryDistanceMatrixBaselinePfjjfPj --------------------------
	.section	.text._Z27queryDistanceMatrixBaselinePfjjfPj,"ax",@progbits
	.align	128
        .global         _Z27queryDistanceMatrixBaselinePfjjfPj
        .type           _Z27queryDistanceMatrixBaselinePfjjfPj,@function
        .size           _Z27queryDistanceMatrixBaselinePfjjfPj,(.L_x_3 - _Z27queryDistanceMatrixBaselinePfjjfPj)
        .other          _Z27queryDistanceMatrixBaselinePfjjfPj,@"STO_CUDA_ENTRY STV_DEFAULT"
_Z27queryDistanceMatrixBaselinePfjjfPj:
.text._Z27queryDistanceMatrixBaselinePfjjfPj:
[----:B------:R-:W-:Y:S01]  /*0000*/  LDC R1, c[0x0][0x37c] ;  /* 0x0000df00ff017b82 */ /* 0x000fe20000000800 */
[----:B------:R-:W-:Y:S05]  /*0010*/  EXIT ;  /* 0x000000000000794d */ /* 0x000fea0003800000 */
.L_x_1:
        /* <DEDUP_REMOVED lines=14> */
.L_x_3:


//--------------------- .nv.shared.reserved.0     --------------------------
	.section	.nv.shared.reserved.0,"aw",@nobits
	.weak		__nv_reservedSMEM_offset_0_alias
	.size		__nv_reservedSMEM_offset_0_alias, 0, 64
	.other		__nv_reservedSMEM_offset_0_alias,@"STO_CUDA_RESERVED_SHARED STV_DEFAULT"
__nv_reservedSMEM_offset_0_alias:
	.zero		0
	.zero		64


//--------------------- .nv.constant0._Z22distanceMatrixBaselinePfS_jj --------------------------
	.section	.nv.constant0._Z22distanceMatrixBaselinePfS_jj,"a",@progbits
	.sectionflags	@""
	.align	4
.nv.constant0._Z22distanceMatrixBaselinePfS_jj:
	.zero		920


//--------------------- .nv.constant0._Z27queryDistanceMatrixBaselinePfjjfPj --------------------------
	.section	.nv.constant0._Z27queryDistanceMatrixBaselinePfjjfPj,"a",@progbits
	.sectionflags	@""
	.align	4
.nv.constant0._Z27queryDistanceMatrixBaselinePfjjfPj:
	.zero		928


//--------------------- SYMBOLS --------------------------

	.type		.nv.reservedSmem.offset0,@object
	.size		.nv.reservedSmem.offset0,0x4
